	.headerflags	@"EF_CUDA_TEXMODE_UNIFIED EF_CUDA_64BIT_ADDRESS EF_CUDA_SM86 EF_CUDA_VIRTUAL_SM(EF_CUDA_SM86)"
	.elftype	@"ET_EXEC"


//--------------------- .nv.info                  --------------------------
	.section	.nv.info,"",@"SHT_CUDA_INFO"
	.align	4


	//----- nvinfo : EIATTR_REGCOUNT
	.align		4
        /*0000*/ 	.byte	0x04, 0x2f
        /*0002*/ 	.short	(.L_2 - .L_1)
	.align		4
.L_1:
        /*0004*/ 	.word	index@(triton_poi_fused_gelu_13)
        /*0008*/ 	.word	0x0000000d


	//----- nvinfo : EIATTR_MIN_STACK_SIZE
	.align		4
.L_2:
        /*000c*/ 	.byte	0x04, 0x12
        /*000e*/ 	.short	(.L_4 - .L_3)
	.align		4
.L_3:
        /*0010*/ 	.word	index@(triton_poi_fused_gelu_13)
        /*0014*/ 	.word	0x00000000


	//----- nvinfo : EIATTR_FRAME_SIZE
	.align		4
.L_4:
        /*0018*/ 	.byte	0x04, 0x11
        /*001a*/ 	.short	(.L_6 - .L_5)
	.align		4
.L_5:
        /*001c*/ 	.word	index@(triton_poi_fused_gelu_13)
        /*0020*/ 	.word	0x00000000


	//----- nvinfo : EIATTR_MIN_STACK_SIZE
	.align		4
.L_6:
        /*0024*/ 	.byte	0x04, 0x12
        /*0026*/ 	.short	(.L_8 - .L_7)
	.align		4
.L_7:
        /*0028*/ 	.word	index@(triton_poi_fused_gelu_13)
        /*002c*/ 	.word	0x00000000
.L_8:


//--------------------- .nv.info.triton_poi_fused_gelu_13 --------------------------
	.section	.nv.info.triton_poi_fused_gelu_13,"",@"SHT_CUDA_INFO"
	.sectionflags	@""
	.align	4


	//----- nvinfo : EIATTR_CUDA_API_VERSION
	.align		4
        /*0000*/ 	.byte	0x04, 0x37
        /*0002*/ 	.short	(.L_10 - .L_9)
.L_9:
        /*0004*/ 	.word	0x0000007c


	//----- nvinfo : EIATTR_SW2861232_WAR
	.align		4
.L_10:
        /*0008*/ 	.byte	0x01, 0x35
	.zero		2


	//----- nvinfo : EIATTR_PARAM_CBANK
	.align		4
        /*000c*/ 	.byte	0x04, 0x0a
        /*000e*/ 	.short	(.L_12 - .L_11)
	.align		4
.L_11:
        /*0010*/ 	.word	index@(.nv.constant0.triton_poi_fused_gelu_13)
        /*0014*/ 	.short	0x0160
        /*0016*/ 	.short	0x0020


	//----- nvinfo : EIATTR_CBANK_PARAM_SIZE
	.align		4
.L_12:
        /*0018*/ 	.byte	0x03, 0x19
        /*001a*/ 	.short	0x0020


	//----- nvinfo : EIATTR_KPARAM_INFO
	.align		4
        /*001c*/ 	.byte	0x04, 0x17
        /*001e*/ 	.short	(.L_14 - .L_13)
.L_13:
        /*0020*/ 	.word	0x00000000
        /*0024*/ 	.short	0x0003
        /*0026*/ 	.short	0x0018
        /*0028*/ 	.byte	0x00, 0xf4, 0x21, 0x00


	//----- nvinfo : EIATTR_KPARAM_INFO
	.align		4
.L_14:
        /*002c*/ 	.byte	0x04, 0x17
        /*002e*/ 	.short	(.L_16 - .L_15)
.L_15:
        /*0030*/ 	.word	0x00000000
        /*0034*/ 	.short	0x0002
        /*0036*/ 	.short	0x0010
        /*0038*/ 	.byte	0x00, 0xf0, 0x11, 0x00


	//----- nvinfo : EIATTR_KPARAM_INFO
	.align		4
.L_16:
        /*003c*/ 	.byte	0x04, 0x17
        /*003e*/ 	.short	(.L_18 - .L_17)
.L_17:
        /*0040*/ 	.word	0x00000000
        /*0044*/ 	.short	0x0001
        /*0046*/ 	.short	0x0008
        /*0048*/ 	.byte	0x00, 0xf4, 0x21, 0x00


	//----- nvinfo : EIATTR_KPARAM_INFO
	.align		4
.L_18:
        /*004c*/ 	.byte	0x04, 0x17
        /*004e*/ 	.short	(.L_20 - .L_19)
.L_19:
        /*0050*/ 	.word	0x00000000
        /*0054*/ 	.short	0x0000
        /*0056*/ 	.short	0x0000
        /*0058*/ 	.byte	0x00, 0xf4, 0x21, 0x00


	//----- nvinfo : EIATTR_MAXREG_COUNT
	.align		4
.L_20:
        /*005c*/ 	.byte	0x03, 0x1b
        /*005e*/ 	.short	0x00ff


	//----- nvinfo : EIATTR_EXIT_INSTR_OFFSETS
	.align		4
        /*0060*/ 	.byte	0x04, 0x1c
        /*0062*/ 	.short	(.L_22 - .L_21)


	//   ....[0]....
.L_21:
        /*0064*/ 	.word	0x000004c0


	//----- nvinfo : EIATTR_REQNTID
	.align		4
.L_22:
        /*0068*/ 	.byte	0x04, 0x10
        /*006a*/ 	.short	(.L_24 - .L_23)
.L_23:
        /*006c*/ 	.word	0x00000100
        /*0070*/ 	.word	0x00000001
        /*0074*/ 	.word	0x00000001


	//----- nvinfo : EIATTR_CRS_STACK_SIZE
	.align		4
.L_24:
        /*0078*/ 	.byte	0x04, 0x1e
        /*007a*/ 	.short	(.L_26 - .L_25)
.L_25:
        /*007c*/ 	.word	0x00000000
.L_26:


//--------------------- .nv.callgraph             --------------------------
	.section	.nv.callgraph,"",@"SHT_CUDA_CALLGRAPH"
	.align	4
	.sectionentsize	8
	.align		4
        /*0000*/ 	.word	0x00000000
	.align		4
        /*0004*/ 	.word	0xffffffff
	.align		4
        /*0008*/ 	.word	0x00000000
	.align		4
        /*000c*/ 	.word	0xfffffffe
	.align		4
        /*0010*/ 	.word	0x00000000
	.align		4
        /*0014*/ 	.word	0xfffffffd
	.align		4
        /*0018*/ 	.word	0x00000000
	.align		4
        /*001c*/ 	.word	0xfffffffc


//--------------------- .nv.rel.action            --------------------------
	.section	.nv.rel.action,"",@"SHT_CUDA_RELOCINFO"
	.align	8
	.sectionentsize	8
        /*0000*/ 	.byte	0x73, 0x00, 0x00, 0x00, 0x00, 0x00, 0x00, 0x00, 0x00, 0x00, 0x00, 0x11, 0x25, 0x00, 0x05, 0x36


//--------------------- .nv.constant4             --------------------------
	.section	.nv.constant4,"a",@progbits
	.align	8
	.align		8
.nv.constant4:
        /*0000*/ 	.dword	_$_str


//--------------------- .nv.constant0.triton_poi_fused_gelu_13 --------------------------
	.section	.nv.constant0.triton_poi_fused_gelu_13,"a",@progbits
	.sectionflags	@""
	.align	4
.nv.constant0.triton_poi_fused_gelu_13:
	.zero		384


//--------------------- .text.triton_poi_fused_gelu_13 --------------------------
	.section	.text.triton_poi_fused_gelu_13,"ax",@progbits
	.sectioninfo	@"SHI_REGISTERS=13"
	.align	128
        .global         triton_poi_fused_gelu_13
        .type           triton_poi_fused_gelu_13,@function
        .size           triton_poi_fused_gelu_13,(.L_x_7 - triton_poi_fused_gelu_13)
        .other          triton_poi_fused_gelu_13,@"STO_CUDA_ENTRY STV_DEFAULT"
triton_poi_fused_gelu_13:
.text.triton_poi_fused_gelu_13:
[----:B------:R-:W-:Y:S02]  /*0000*/  MOV R1, c[0x0][0x28] ;  /* 0x00000a0000017a02 */ /* 0x000fe40000000f00 */
[----:B------:R-:W0:Y:S01]  /*0010*/  S2R R0, SR_TID.X ;  /* 0x0000000000007919 */ /* 0x000e220000002100 */
[----:B------:R-:W-:Y:S01]  /*0020*/  MOV R7, 0x2 ;  /* 0x0000000200077802 */ /* 0x000fe20000000f00 */
[----:B------:R-:W-:Y:S02]  /*0030*/  ULDC.64 UR4, c[0x0][0x118] ;  /* 0x0000460000047ab9 */ /* 0x000fe40000000a00 */
[----:B------:R-:W1:Y:S01]  /*0040*/  S2R R3, SR_CTAID.X ;  /* 0x0000000000037919 */ /* 0x000e620000002500 */
[----:B0-----:R-:W-:-:S04]  /*0050*/  SHF.L.U32 R0, R0, 0x1, RZ ;  /* 0x0000000100007819 */ /* 0x001fc800000006ff */
[----:B------:R-:W-:-:S04]  /*0060*/  LOP3.LUT R0, R0, 0x1fe, RZ, 0xc0, !PT ;  /* 0x000001fe00007812 */ /* 0x000fc800078ec0ff */
[----:B-1----:R-:W-:-:S05]  /*0070*/  LEA R2, R3, R0, 0x9 ;  /* 0x0000000003027211 */ /* 0x002fca00078e48ff */
[----:B------:R-:W-:-:S06]  /*0080*/  IMAD.WIDE R6, R2, R7, c[0x0][0x160] ;  /* 0x0000580002067625 */ /* 0x000fcc00078e0207 */
[----:B------:R-:W2:Y:S01]  /*0090*/  LDG.E R6, [R6.64] ;  /* 0x0000000406067981 */ /* 0x000ea2000c1e1900 */
[----:B------:R-:W-:Y:S01]  /*00a0*/  BSSY B0, `(.L_x_0) ;  /* 0x0000020000007945 */ /* 0x000fe20003800000 */
[C---:B--2---:R-:W-:Y:S02]  /*00b0*/  SHF.L.U32 R3, R6.reuse, 0x10, RZ ;  /* 0x0000001006037819 */ /* 0x044fe400000006ff */
[----:B------:R-:W-:-:S03]  /*00c0*/  PRMT R4, R6, 0x7632, R4 ;  /* 0x0000763206047816 */ /* 0x000fc60000000004 */
[----:B------:R-:W-:Y:S01]  /*00d0*/  FMUL R0, R3, R3 ;  /* 0x0000000303007220 */ /* 0x000fe20000400000 */
[----:B------:R-:W-:-:S03]  /*00e0*/  SHF.L.U32 R4, R4, 0x10, RZ ;  /* 0x0000001004047819 */ /* 0x000fc600000006ff */
[----:B------:R-:W-:Y:S02]  /*00f0*/  FMUL R0, R3, R0 ;  /* 0x0000000003007220 */ /* 0x000fe40000400000 */
[----:B------:R-:W-:Y:S02]  /*0100*/  FMUL R5, R4, R4 ;  /* 0x0000000404057220 */ /* 0x000fe40000400000 */
[----:B------:R-:W-:Y:S02]  /*0110*/  FFMA R0, R0, 0.044714998453855514526, R3 ;  /* 0x3d37271300007823 */ /* 0x000fe40000000003 */
[----:B------:R-:W-:Y:S02]  /*0120*/  FMUL R5, R4, R5 ;  /* 0x0000000504057220 */ /* 0x000fe40000400000 */
[----:B------:R-:W-:Y:S02]  /*0130*/  FMUL R8, R0, 0.79788458347320556641 ;  /* 0x3f4c422a00087820 */ /* 0x000fe40000400000 */
[----:B------:R-:W-:-:S02]  /*0140*/  FFMA R5, R5, 0.044714998453855514526, R4 ;  /* 0x3d37271305057823 */ /* 0x000fc40000000004 */
[----:B------:R-:W-:Y:S02]  /*0150*/  FADD.FTZ R0, |R8|, -RZ ;  /* 0x800000ff08007221 */ /* 0x000fe40000010200 */
[----:B------:R-:W-:-:S03]  /*0160*/  FMUL R5, R5, 0.79788458347320556641 ;  /* 0x3f4c422a05057820 */ /* 0x000fc60000400000 */
[----:B------:R-:W-:-:S13]  /*0170*/  FSETP.GE.AND P0, PT, R0, 0.60000002384185791016, PT ;  /* 0x3f19999a0000780b */ /* 0x000fda0003f06000 */
[----:B------:R-:W-:Y:S05]  /*0180*/  @!P0 BRA `(.L_x_1) ;  /* 0x000000a000008947 */ /* 0x000fea0003800000 */
[C---:B------:R-:W-:Y:S01]  /*0190*/  FMUL R6, R0.reuse, 2.8853900432586669922 ;  /* 0x4038aa3b00067820 */ /* 0x040fe20000400000 */
[----:B------:R-:W-:Y:S02]  /*01a0*/  MOV R10, 0x3f800000 ;  /* 0x3f800000000a7802 */ /* 0x000fe40000000f00 */
[----:B------:R-:W-:-:S03]  /*01b0*/  FSETP.GE.AND P0, PT, R0, 9.010913848876953125, PT ;  /* 0x41102cb40000780b */ /* 0x000fc60003f06000 */
[----:B------:R-:W0:Y:S02]  /*01c0*/  MUFU.EX2 R6, R6 ;  /* 0x0000000600067308 */ /* 0x000e240000000800 */
[----:B0-----:R-:W-:-:S06]  /*01d0*/  FADD R7, R6, 1 ;  /* 0x3f80000006077421 */ /* 0x001fcc0000000000 */
[----:B------:R-:W0:Y:S02]  /*01e0*/  MUFU.RCP R7, R7 ;  /* 0x0000000700077308 */ /* 0x000e240000001000 */
[----:B0-----:R-:W-:-:S05]  /*01f0*/  FFMA.FTZ R9, R7, -2, R10 ;  /* 0xc000000007097823 */ /* 0x001fca000001000a */
[----:B------:R-:W-:-:S04]  /*0200*/  FSEL R9, R9, 1, !P0 ;  /* 0x3f80000009097808 */ /* 0x000fc80004000000 */
[----:B------:R-:W-:Y:S01]  /*0210*/  LOP3.LUT R8, R9, 0x80000000, R8, 0xf8, !PT ;  /* 0x8000000009087812 */ /* 0x000fe200078ef808 */
[----:B------:R-:W-:Y:S05]  /*0220*/  BRA `(.L_x_2) ;  /* 0x0000007000007947 */ /* 0x000fea0003800000 */
.L_x_1:
[----:B------:R-:W-:Y:S01]  /*0230*/  MOV R0, 0x3c80f082 ;  /* 0x3c80f08200007802 */ /* 0x000fe20000000f00 */
[----:B------:R-:W-:-:S04]  /*0240*/  FMUL R7, R8, R8 ;  /* 0x0000000808077220 */ /* 0x000fc80000400000 */
[----:B------:R-:W-:-:S04]  /*0250*/  FFMA.FTZ R0, R7, R0, -0.052303962409496307373 ;  /* 0xbd563cae07007423 */ /* 0x000fc80000010000 */
[----:B------:R-:W-:-:S04]  /*0260*/  FFMA.FTZ R0, R7, R0, 0.1331529766321182251 ;  /* 0x3e08594107007423 */ /* 0x000fc80000010000 */
[----:B------:R-:W-:-:S04]  /*0270*/  FFMA.FTZ R0, R7, R0, -0.33332768082618713379 ;  /* 0xbeaaa9ed07007423 */ /* 0x000fc80000010000 */
[----:B------:R-:W-:-:S04]  /*0280*/  FFMA.FTZ R7, R7, R0, RZ ;  /* 0x0000000007077223 */ /* 0x000fc800000100ff */
[----:B------:R-:W-:Y:S02]  /*0290*/  FFMA.FTZ R8, R8, R7, R8 ;  /* 0x0000000708087223 */ /* 0x000fe40000010008 */
.L_x_2:
[----:B------:R-:W-:Y:S05]  /*02a0*/  BSYNC B0 ;  /* 0x0000000000007941 */ /* 0x000fea0003800000 */
.L_x_0:
[----:B------:R-:W-:Y:S01]  /*02b0*/  FADD.FTZ R10, |R5|, -RZ ;  /* 0x800000ff050a7221 */ /* 0x000fe20000010200 */
[----:B------:R-:W-:Y:S01]  /*02c0*/  BSSY B0, `(.L_x_3) ;  /* 0x0000015000007945 */ /* 0x000fe20003800000 */
[----:B------:R-:W-:-:S03]  /*02d0*/  SHF.R.S32.HI R9, RZ, 0x1f, R2 ;  /* 0x0000001fff097819 */ /* 0x000fc60000011402 */
        /* <DEDUP_REMOVED lines=12> */
.L_x_4:
[----:B------:R-:W-:Y:S01]  /*03a0*/  MOV R0, 0x3c80f082 ;  /* 0x3c80f08200007802 */ /* 0x000fe20000000f00 */
[----:B------:R-:W-:-:S04]  /*03b0*/  FMUL R7, R5, R5 ;  /* 0x0000000505077220 */ /* 0x000fc80000400000 */
[----:B------:R-:W-:-:S04]  /*03c0*/  FFMA.FTZ R0, R7, R0, -0.052303962409496307373 ;  /* 0xbd563cae07007423 */ /* 0x000fc80000010000 */
[----:B------:R-:W-:-:S04]  /*03d0*/  FFMA.FTZ R0, R7, R0, 0.1331529766321182251 ;  /* 0x3e08594107007423 */ /* 0x000fc80000010000 */
[----:B------:R-:W-:-:S04]  /*03e0*/  FFMA.FTZ R0, R7, R0, -0.33332768082618713379 ;  /* 0xbeaaa9ed07007423 */ /* 0x000fc80000010000 */
[----:B------:R-:W-:-:S04]  /*03f0*/  FFMA.FTZ R0, R7, R0, RZ ;  /* 0x0000000007007223 */ /* 0x000fc800000100ff */
[----:B------:R-:W-:Y:S02]  /*0400*/  FFMA.FTZ R5, R5, R0, R5 ;  /* 0x0000000005057223 */ /* 0x000fe40000010005 */
.L_x_5:
[----:B------:R-:W-:Y:S05]  /*0410*/  BSYNC B0 ;  /* 0x0000000000007941 */ /* 0x000fea0003800000 */
.L_x_3:
[----:B------:R-:W-:Y:S01]  /*0420*/  FMUL R3, R3, 0.5 ;  /* 0x3f00000003037820 */ /* 0x000fe20000400000 */
[----:B------:R-:W-:Y:S01]  /*0430*/  FADD R8, R8, 1 ;  /* 0x3f80000008087421 */ /* 0x000fe20000000000 */
[----:B------:R-:W-:Y:S01]  /*0440*/  FMUL R0, R4, 0.5 ;  /* 0x3f00000004007820 */ /* 0x000fe20000400000 */
[----:B------:R-:W-:Y:S01]  /*0450*/  FADD R5, R5, 1 ;  /* 0x3f80000005057421 */ /* 0x000fe20000000000 */
[----:B------:R-:W-:Y:S01]  /*0460*/  LEA R4, P0, R2, c[0x0][0x168], 0x1 ;  /* 0x00005a0002047a11 */ /* 0x000fe200078008ff */
[----:B------:R-:W-:Y:S02]  /*0470*/  FMUL R3, R3, R8 ;  /* 0x0000000803037220 */ /* 0x000fe40000400000 */
[----:B------:R-:W-:Y:S01]  /*0480*/  FMUL R0, R0, R5 ;  /* 0x0000000500007220 */ /* 0x000fe20000400000 */
[----:B------:R-:W-:-:S04]  /*0490*/  LEA.HI.X R5, R2, c[0x0][0x16c], R9, 0x1, P0 ;  /* 0x00005b0002057a11 */ /* 0x000fc800000f0c09 */
[----:B------:R-:W-:-:S05]  /*04a0*/  F2FP.BF16.PACK_AB R3, R0, R3 ;  /* 0x000000030003723e */ /* 0x000fca00000010ff */
[----:B------:R-:W-:Y:S01]  /*04b0*/  STG.E [R4.64], R3 ;  /* 0x0000000304007986 */ /* 0x000fe2000c101904 */
[----:B------:R-:W-:Y:S05]  /*04c0*/  EXIT ;  /* 0x000000000000794d */ /* 0x000fea0003800000 */
.L_x_6:
[----:B------:R-:W-:-:S00]  /*04d0*/  BRA `(.L_x_6) ;  /* 0xfffffff000007947 */ /* 0x000fc0000383ffff */
[----:B------:R-:W-:-:S00]  /*04e0*/  NOP ;  /* 0x0000000000007918 */ /* 0x000fc00000000000 */
        /* <DEDUP_REMOVED lines=9> */
.L_x_7:


//--------------------- .nv.global.init           --------------------------
	.section	.nv.global.init,"aw",@progbits
.nv.global.init:
	.type		_$_str,@object
	.size		_$_str,(.L_0 - _$_str)
_$_str:
        /*0000*/ 	.byte	0x5f, 0x5f, 0x43, 0x55, 0x44, 0x41, 0x5f, 0x46, 0x54, 0x5a, 0x00
.L_0:
